	.headerflags	@"EF_CUDA_TEXMODE_UNIFIED EF_CUDA_64BIT_ADDRESS EF_CUDA_ACCELERATORS EF_CUDA_SM90 EF_CUDA_VIRTUAL_SM(EF_CUDA_SM90)"
	.elftype	@"ET_EXEC"


//--------------------- .nv.info                  --------------------------
	.section	.nv.info,"",@"SHT_CUDA_INFO"
	.align	4


	//----- nvinfo : EIATTR_REGCOUNT
	.align		4
        /*0000*/ 	.byte	0x04, 0x2f
        /*0002*/ 	.short	(.L_3 - .L_2)
	.align		4
.L_2:
        /*0004*/ 	.word	index@(triton_poi_fused__native_batch_norm_legit_no_training_avg_pool2d_relu_24)
        /*0008*/ 	.word	0x00000018


	//----- nvinfo : EIATTR_MIN_STACK_SIZE
	.align		4
.L_3:
        /*000c*/ 	.byte	0x04, 0x12
        /*000e*/ 	.short	(.L_5 - .L_4)
	.align		4
.L_4:
        /*0010*/ 	.word	index@(triton_poi_fused__native_batch_norm_legit_no_training_avg_pool2d_relu_24)
        /*0014*/ 	.word	0x00000000


	//----- nvinfo : EIATTR_FRAME_SIZE
	.align		4
.L_5:
        /*0018*/ 	.byte	0x04, 0x11
        /*001a*/ 	.short	(.L_7 - .L_6)
	.align		4
.L_6:
        /*001c*/ 	.word	index@(triton_poi_fused__native_batch_norm_legit_no_training_avg_pool2d_relu_24)
        /*0020*/ 	.word	0x00000000


	//----- nvinfo : EIATTR_MIN_STACK_SIZE
	.align		4
.L_7:
        /*0024*/ 	.byte	0x04, 0x12
        /*0026*/ 	.short	(.L_9 - .L_8)
	.align		4
.L_8:
        /*0028*/ 	.word	index@(triton_poi_fused__native_batch_norm_legit_no_training_avg_pool2d_relu_24)
        /*002c*/ 	.word	0x00000000
.L_9:


//--------------------- .nv.info.triton_poi_fused__native_batch_norm_legit_no_training_avg_pool2d_relu_24 --------------------------
	.section	.nv.info.triton_poi_fused__native_batch_norm_legit_no_training_avg_pool2d_relu_24,"",@"SHT_CUDA_INFO"
	.sectionflags	@""
	.align	4


	//----- nvinfo : EIATTR_CUDA_API_VERSION
	.align		4
        /*0000*/ 	.byte	0x04, 0x37
        /*0002*/ 	.short	(.L_11 - .L_10)
.L_10:
        /*0004*/ 	.word	0x0000007c


	//----- nvinfo : EIATTR_KPARAM_INFO
	.align		4
.L_11:
        /*0008*/ 	.byte	0x04, 0x17
        /*000a*/ 	.short	(.L_13 - .L_12)
.L_12:
        /*000c*/ 	.word	0x00000000
        /*0010*/ 	.short	0x0007
        /*0012*/ 	.short	0x0038
        /*0014*/ 	.byte	0x00, 0xf0, 0x11, 0x00


	//----- nvinfo : EIATTR_KPARAM_INFO
	.align		4
.L_13:
        /*0018*/ 	.byte	0x04, 0x17
        /*001a*/ 	.short	(.L_15 - .L_14)
.L_14:
        /*001c*/ 	.word	0x00000000
        /*0020*/ 	.short	0x0006
        /*0022*/ 	.short	0x0030
        /*0024*/ 	.byte	0x00, 0xf4, 0x21, 0x00


	//----- nvinfo : EIATTR_KPARAM_INFO
	.align		4
.L_15:
        /*0028*/ 	.byte	0x04, 0x17
        /*002a*/ 	.short	(.L_17 - .L_16)
.L_16:
        /*002c*/ 	.word	0x00000000
        /*0030*/ 	.short	0x0005
        /*0032*/ 	.short	0x0028
        /*0034*/ 	.byte	0x00, 0xf4, 0x21, 0x00


	//----- nvinfo : EIATTR_KPARAM_INFO
	.align		4
.L_17:
        /*0038*/ 	.byte	0x04, 0x17
        /*003a*/ 	.short	(.L_19 - .L_18)
.L_18:
        /*003c*/ 	.word	0x00000000
        /*0040*/ 	.short	0x0004
        /*0042*/ 	.short	0x0020
        /*0044*/ 	.byte	0x00, 0xf4, 0x21, 0x00


	//----- nvinfo : EIATTR_KPARAM_INFO
	.align		4
.L_19:
        /*0048*/ 	.byte	0x04, 0x17
        /*004a*/ 	.short	(.L_21 - .L_20)
.L_20:
        /*004c*/ 	.word	0x00000000
        /*0050*/ 	.short	0x0003
        /*0052*/ 	.short	0x0018
        /*0054*/ 	.byte	0x00, 0xf4, 0x21, 0x00


	//----- nvinfo : EIATTR_KPARAM_INFO
	.align		4
.L_21:
        /*0058*/ 	.byte	0x04, 0x17
        /*005a*/ 	.short	(.L_23 - .L_22)
.L_22:
        /*005c*/ 	.word	0x00000000
        /*0060*/ 	.short	0x0002
        /*0062*/ 	.short	0x0010
        /*0064*/ 	.byte	0x00, 0xf4, 0x21, 0x00


	//----- nvinfo : EIATTR_KPARAM_INFO
	.align		4
.L_23:
        /*0068*/ 	.byte	0x04, 0x17
        /*006a*/ 	.short	(.L_25 - .L_24)
.L_24:
        /*006c*/ 	.word	0x00000000
        /*0070*/ 	.short	0x0001
        /*0072*/ 	.short	0x0008
        /*0074*/ 	.byte	0x00, 0xf4, 0x21, 0x00


	//----- nvinfo : EIATTR_KPARAM_INFO
	.align		4
.L_25:
        /*0078*/ 	.byte	0x04, 0x17
        /*007a*/ 	.short	(.L_27 - .L_26)
.L_26:
        /*007c*/ 	.word	0x00000000
        /*0080*/ 	.short	0x0000
        /*0082*/ 	.short	0x0000
        /*0084*/ 	.byte	0x00, 0xf4, 0x21, 0x00


	//----- nvinfo : EIATTR_SPARSE_MMA_MASK
	.align		4
.L_27:
        /*0088*/ 	.byte	0x03, 0x50
        /*008a*/ 	.short	0x0000


	//----- nvinfo : EIATTR_MAXREG_COUNT
	.align		4
        /*008c*/ 	.byte	0x03, 0x1b
        /*008e*/ 	.short	0x00ff


	//----- nvinfo : EIATTR_EXIT_INSTR_OFFSETS
	.align		4
        /*0090*/ 	.byte	0x04, 0x1c
        /*0092*/ 	.short	(.L_29 - .L_28)


	//   ....[0]....
.L_28:
        /*0094*/ 	.word	0x00000460


	//----- nvinfo : EIATTR_REQNTID
	.align		4
.L_29:
        /*0098*/ 	.byte	0x04, 0x10
        /*009a*/ 	.short	(.L_31 - .L_30)
.L_30:
        /*009c*/ 	.word	0x00000080
        /*00a0*/ 	.word	0x00000001
        /*00a4*/ 	.word	0x00000001


	//----- nvinfo : EIATTR_CBANK_PARAM_SIZE
	.align		4
.L_31:
        /*00a8*/ 	.byte	0x03, 0x19
        /*00aa*/ 	.short	0x003c


	//----- nvinfo : EIATTR_PARAM_CBANK
	.align		4
        /*00ac*/ 	.byte	0x04, 0x0a
        /*00ae*/ 	.short	(.L_33 - .L_32)
	.align		4
.L_32:
        /*00b0*/ 	.word	index@(.nv.constant0.triton_poi_fused__native_batch_norm_legit_no_training_avg_pool2d_relu_24)
        /*00b4*/ 	.short	0x0210
        /*00b6*/ 	.short	0x003c


	//----- nvinfo : EIATTR_SW_WAR
	.align		4
.L_33:
        /*00b8*/ 	.byte	0x04, 0x36
        /*00ba*/ 	.short	(.L_35 - .L_34)
.L_34:
        /*00bc*/ 	.word	0x00000008
.L_35:


//--------------------- .nv.callgraph             --------------------------
	.section	.nv.callgraph,"",@"SHT_CUDA_CALLGRAPH"
	.align	4
	.sectionentsize	8
	.align		4
        /*0000*/ 	.word	0x00000000
	.align		4
        /*0004*/ 	.word	0xffffffff
	.align		4
        /*0008*/ 	.word	0x00000000
	.align		4
        /*000c*/ 	.word	0xfffffffe
	.align		4
        /*0010*/ 	.word	0x00000000
	.align		4
        /*0014*/ 	.word	0xfffffffd
	.align		4
        /*0018*/ 	.word	0x00000000
	.align		4
        /*001c*/ 	.word	0xfffffffc


//--------------------- .nv.constant4             --------------------------
	.section	.nv.constant4,"a",@progbits
	.align	8
	.align		8
.nv.constant4:
        /*0000*/ 	.dword	_$_str
	.align		8
        /*0008*/ 	.dword	_$_str_$_2


//--------------------- .text.triton_poi_fused__native_batch_norm_legit_no_training_avg_pool2d_relu_24 --------------------------
	.section	.text.triton_poi_fused__native_batch_norm_legit_no_training_avg_pool2d_relu_24,"ax",@progbits
	.align	128
        .global         triton_poi_fused__native_batch_norm_legit_no_training_avg_pool2d_relu_24
        .type           triton_poi_fused__native_batch_norm_legit_no_training_avg_pool2d_relu_24,@function
        .size           triton_poi_fused__native_batch_norm_legit_no_training_avg_pool2d_relu_24,(.L_x_1 - triton_poi_fused__native_batch_norm_legit_no_training_avg_pool2d_relu_24)
        .other          triton_poi_fused__native_batch_norm_legit_no_training_avg_pool2d_relu_24,@"STO_CUDA_ENTRY STV_DEFAULT"
triton_poi_fused__native_batch_norm_legit_no_training_avg_pool2d_relu_24:
.text.triton_poi_fused__native_batch_norm_legit_no_training_avg_pool2d_relu_24:
[----:B------:R-:W-:Y:S01]  /*0000*/  LDC R1, c[0x0][0x28] ;  /* 0x00000a00ff017b82 */ /* 0x000fe20000000800 */
[----:B------:R-:W1:Y:S07]  /*0010*/  S2R R0, SR_TID.X ;  /* 0x0000000000007919 */ /* 0x000e6e0000002100 */
[----:B------:R-:W2:Y:S01]  /*0020*/  LDC.64 R4, c[0x0][0x220] ;  /* 0x00008800ff047b82 */ /* 0x000ea20000000a00 */
[----:B------:R-:W-:Y:S01]  /*0030*/  ULDC.64 UR4, c[0x0][0x208] ;  /* 0x0000820000047ab9 */ /* 0x000fe20000000a00 */
[----:B------:R-:W3:Y:S06]  /*0040*/  S2R R3, SR_CTAID.X ;  /* 0x0000000000037919 */ /* 0x000eec0000002500 */
[----:B------:R-:W4:Y:S08]  /*0050*/  LDC.64 R8, c[0x0][0x210] ;  /* 0x00008400ff087b82 */ /* 0x000f300000000a00 */
[----:B------:R-:W5:Y:S01]  /*0060*/  LDC.64 R10, c[0x0][0x218] ;  /* 0x00008600ff0a7b82 */ /* 0x000f620000000a00 */
[----:B-1----:R-:W-:-:S02]  /*0070*/  LOP3.LUT R0, R0, 0x7f, RZ, 0xc0, !PT ;  /* 0x0000007f00007812 */ /* 0x002fc400078ec0ff */
[----:B---3--:R-:W-:Y:S02]  /*0080*/  SHF.R.S32.HI R2, RZ, 0x18, R3 ;  /* 0x00000018ff027819 */ /* 0x008fe40000011403 */
[----:B------:R-:W-:Y:S02]  /*0090*/  LEA R0, R3, R0, 0x7 ;  /* 0x0000000003007211 */ /* 0x000fe400078e38ff */
[----:B------:R-:W-:-:S04]  /*00a0*/  SGXT R3, R2, 0x1 ;  /* 0x000000010203781a */ /* 0x000fc80000000200 */
[----:B------:R-:W-:-:S04]  /*00b0*/  LEA.HI R3, R3, R0, RZ, 0x4 ;  /* 0x0000000003037211 */ /* 0x000fc800078f20ff */
[--C-:B------:R-:W-:Y:S02]  /*00c0*/  SHF.R.S32.HI R7, RZ, 0x4, R3.reuse ;  /* 0x00000004ff077819 */ /* 0x100fe40000011403 */
[----:B------:R-:W-:-:S04]  /*00d0*/  SHF.R.S32.HI R2, RZ, 0x1f, R3 ;  /* 0x0000001fff027819 */ /* 0x000fc80000011403 */
[----:B------:R-:W-:-:S04]  /*00e0*/  LEA.HI R2, R2, R7, RZ, 0x8 ;  /* 0x0000000702027211 */ /* 0x000fc800078f40ff */
[----:B------:R-:W-:-:S04]  /*00f0*/  LOP3.LUT R2, R2, 0xffffff00, RZ, 0xc0, !PT ;  /* 0xffffff0002027812 */ /* 0x000fc800078ec0ff */
[----:B------:R-:W-:-:S05]  /*0100*/  IADD3 R7, R7, -R2, RZ ;  /* 0x8000000207077210 */ /* 0x000fca0007ffe0ff */
[----:B--2---:R-:W-:-:S05]  /*0110*/  IMAD.WIDE R4, R7, 0x4, R4 ;  /* 0x0000000407047825 */ /* 0x004fca00078e0204 */
[----:B------:R1:W2:Y:S01]  /*0120*/  LDG.E.EL R6, desc[UR4][R4.64] ;  /* 0x0000000404067981 */ /* 0x0002a2000c2e1900 */
[----:B------:R-:W-:-:S04]  /*0130*/  SHF.R.S32.HI R3, RZ, 0x1f, R0 ;  /* 0x0000001fff037819 */ /* 0x000fc80000011400 */
[----:B------:R-:W-:-:S04]  /*0140*/  LEA.HI R3, R3, R0, RZ, 0x2 ;  /* 0x0000000003037211 */ /* 0x000fc800078f10ff */
[C---:B------:R-:W-:Y:S01]  /*0150*/  LOP3.LUT R13, R3.reuse, 0x7ffffffc, RZ, 0xc0, !PT ;  /* 0x7ffffffc030d7812 */ /* 0x040fe200078ec0ff */
[----:B-1----:R-:W1:Y:S01]  /*0160*/  LDC.64 R4, c[0x0][0x230] ;  /* 0x00008c00ff047b82 */ /* 0x002e620000000a00 */
[----:B------:R-:W-:-:S03]  /*0170*/  SHF.L.U32 R3, R3, 0x2, RZ ;  /* 0x0000000203037819 */ /* 0x000fc600000006ff */
[----:B------:R-:W-:Y:S01]  /*0180*/  IMAD.IADD R13, R0, 0x1, -R13 ;  /* 0x00000001000d7824 */ /* 0x000fe200078e0a0d */
[----:B------:R-:W-:-:S04]  /*0190*/  LOP3.LUT R2, R3, 0xfffffff0, RZ, 0xc0, !PT ;  /* 0xfffffff003027812 */ /* 0x000fc800078ec0ff */
[----:B------:R-:W-:Y:S02]  /*01a0*/  LEA R13, R13, R2, 0x1 ;  /* 0x000000020d0d7211 */ /* 0x000fe400078e08ff */
[----:B------:R-:W3:Y:S02]  /*01b0*/  LDC.64 R2, c[0x0][0x228] ;  /* 0x00008a00ff027b82 */ /* 0x000ee40000000a00 */
[----:B------:R-:W-:Y:S01]  /*01c0*/  IADD3 R21, R13, 0x9, RZ ;  /* 0x000000090d157810 */ /* 0x000fe20007ffe0ff */
[C---:B------:R-:W-:Y:S02]  /*01d0*/  VIADD R17, R13.reuse, 0x8 ;  /* 0x000000080d117836 */ /* 0x040fe40000000000 */
[----:B----4-:R-:W-:-:S04]  /*01e0*/  IMAD.WIDE R14, R13, 0x4, R8 ;  /* 0x000000040d0e7825 */ /* 0x010fc800078e0208 */
[----:B------:R-:W-:Y:S01]  /*01f0*/  IMAD.WIDE R16, R17, 0x4, R8 ;  /* 0x0000000411107825 */ /* 0x000fe200078e0208 */
[----:B------:R-:W4:Y:S03]  /*0200*/  LDG.E.EL R12, desc[UR4][R14.64] ;  /* 0x000000040e0c7981 */ /* 0x000f26000c2e1900 */
[----:B-----5:R-:W-:Y:S01]  /*0210*/  IMAD.WIDE R18, R7, 0x4, R10 ;  /* 0x0000000407127825 */ /* 0x020fe200078e020a */
[----:B------:R-:W4:Y:S03]  /*0220*/  LDG.E.EL R13, desc[UR4][R14.64+0x4] ;  /* 0x000004040e0d7981 */ /* 0x000f26000c2e1900 */
[----:B------:R-:W-:Y:S02]  /*0230*/  IMAD.WIDE R10, R21, 0x4, R8 ;  /* 0x00000004150a7825 */ /* 0x000fe400078e0208 */
[----:B------:R-:W5:Y:S04]  /*0240*/  LDG.E.EL R8, desc[UR4][R16.64] ;  /* 0x0000000410087981 */ /* 0x000f68000c2e1900 */
[----:B------:R-:W5:Y:S04]  /*0250*/  LDG.E.EL R9, desc[UR4][R18.64] ;  /* 0x0000000412097981 */ /* 0x000f68000c2e1900 */
[----:B------:R1:W5:Y:S02]  /*0260*/  LDG.E.EL R10, desc[UR4][R10.64] ;  /* 0x000000040a0a7981 */ /* 0x000364000c2e1900 */
[----:B-1----:R-:W-:-:S02]  /*0270*/  IMAD.WIDE R20, R7, 0x4, R4 ;  /* 0x0000000407147825 */ /* 0x002fc400078e0204 */
[----:B------:R-:W1:Y:S02]  /*0280*/  LDC.64 R4, c[0x0][0x238] ;  /* 0x00008e00ff047b82 */ /* 0x000e640000000a00 */
[----:B---3--:R-:W-:Y:S02]  /*0290*/  IMAD.WIDE R2, R7, 0x4, R2 ;  /* 0x0000000407027825 */ /* 0x008fe400078e0202 */
[----:B------:R-:W3:Y:S04]  /*02a0*/  LDG.E.EL R20, desc[UR4][R20.64] ;  /* 0x0000000414147981 */ /* 0x000ee8000c2e1900 */
[----:B------:R1:W3:Y:S01]  /*02b0*/  LDG.E.EL R7, desc[UR4][R2.64] ;  /* 0x0000000402077981 */ /* 0x0002e2000c2e1900 */
[----:B0-----:R-:W-:Y:S01]  /*02c0*/  HFMA2.MMA R11, -RZ, RZ, 1.625, 0 ;  /* 0x3e800000ff0b7435 */ /* 0x001fe200000001ff */
[----:B-1----:R-:W0:Y:S01]  /*02d0*/  LDC.64 R2, c[0x0][0x240] ;  /* 0x00009000ff027b82 */ /* 0x002e220000000a00 */
[----:B------:R-:W-:-:S04]  /*02e0*/  IMAD.WIDE R4, R0, 0x4, R4 ;  /* 0x0000000400047825 */ /* 0x000fc800078e0204 */
[----:B0-----:R-:W-:-:S04]  /*02f0*/  IMAD.WIDE R2, R0, 0x4, R2 ;  /* 0x0000000400027825 */ /* 0x001fc800078e0202 */
[----:B--2---:R-:W-:-:S04]  /*0300*/  FADD R6, R6, 9.9999997473787516356e-06 ;  /* 0x3727c5ac06067421 */ /* 0x004fc80000000000 */
[----:B------:R-:W0:Y:S02]  /*0310*/  MUFU.SQRT R14, R6 ;  /* 0x00000006000e7308 */ /* 0x000e240000002000 */
[C---:B0-----:R-:W-:Y:S02]  /*0320*/  FSETP.GT.AND P0, PT, R14.reuse, 8.50705917302346158658e+37, PT ;  /* 0x7e8000000e00780b */ /* 0x041fe40003f04000 */
[----:B------:R-:W-:-:S11]  /*0330*/  FSETP.GEU.AND P1, PT, R14, 1.175494350822287508e-38, PT ;  /* 0x008000000e00780b */ /* 0x000fd60003f2e000 */
[----:B------:R-:W-:-:S04]  /*0340*/  @P0 FMUL R14, R14, 0.25 ;  /* 0x3e8000000e0e0820 */ /* 0x000fc80000400000 */
[----:B------:R-:W-:Y:S01]  /*0350*/  @!P1 FMUL R14, R14, 16777216 ;  /* 0x4b8000000e0e9820 */ /* 0x000fe20000400000 */
[----:B----4-:R-:W-:-:S05]  /*0360*/  FADD R13, R12, R13 ;  /* 0x0000000d0c0d7221 */ /* 0x010fca0000000000 */
[----:B------:R-:W0:Y:S01]  /*0370*/  MUFU.RCP R14, R14 ;  /* 0x0000000e000e7308 */ /* 0x000e220000001000 */
[----:B------:R-:W-:Y:S01]  /*0380*/  FSEL R11, R11, 1, P0 ;  /* 0x3f8000000b0b7808 */ /* 0x000fe20000000000 */
[----:B-----5:R-:W-:Y:S01]  /*0390*/  FADD R13, R8, R13 ;  /* 0x0000000d080d7221 */ /* 0x020fe20000000000 */
[----:B------:R-:W-:-:S03]  /*03a0*/  LOP3.LUT R9, R9, 0x80000000, RZ, 0x3c, !PT ;  /* 0x8000000009097812 */ /* 0x000fc600078e3cff */
[----:B------:R-:W-:Y:S01]  /*03b0*/  @!P1 FMUL R11, R11, 16777216 ;  /* 0x4b8000000b0b9820 */ /* 0x000fe20000400000 */
[----:B------:R-:W-:-:S04]  /*03c0*/  FADD R10, R10, R13 ;  /* 0x0000000d0a0a7221 */ /* 0x000fc80000000000 */
[----:B------:R-:W-:Y:S01]  /*03d0*/  FFMA R9, R10, 0.25, R9 ;  /* 0x3e8000000a097823 */ /* 0x000fe20000000009 */
[----:B0-----:R-:W-:-:S04]  /*03e0*/  FMUL R6, R14, R11 ;  /* 0x0000000b0e067220 */ /* 0x001fc80000400000 */
[----:B------:R-:W-:-:S04]  /*03f0*/  FMUL R6, R9, R6 ;  /* 0x0000000609067220 */ /* 0x000fc80000400000 */
[----:B---3--:R-:W-:Y:S01]  /*0400*/  FFMA R6, R7, R6, R20 ;  /* 0x0000000607067223 */ /* 0x008fe20000000014 */
[----:B------:R-:W-:-:S04]  /*0410*/  FMUL R7, R10, 0.25 ;  /* 0x3e8000000a077820 */ /* 0x000fc80000400000 */
[----:B------:R-:W-:-:S04]  /*0420*/  FSETP.GEU.AND P0, PT, R6, RZ, PT ;  /* 0x000000ff0600720b */ /* 0x000fc80003f0e000 */
[----:B------:R-:W-:Y:S01]  /*0430*/  FSEL R9, R6, RZ, P0 ;  /* 0x000000ff06097208 */ /* 0x000fe20000000000 */
[----:B------:R-:W-:Y:S04]  /*0440*/  STG.E desc[UR4][R4.64], R7 ;  /* 0x0000000704007986 */ /* 0x000fe8000c101904 */
[----:B------:R-:W-:Y:S01]  /*0450*/  STG.E desc[UR4][R2.64], R9 ;  /* 0x0000000902007986 */ /* 0x000fe2000c101904 */
[----:B------:R-:W-:Y:S05]  /*0460*/  EXIT ;  /* 0x000000000000794d */ /* 0x000fea0003800000 */
.L_x_0:
[----:B------:R-:W-:-:S00]  /*0470*/  BRA `(.L_x_0) ;  /* 0xfffffffc00fc7947 */ /* 0x000fc0000383ffff */
[----:B------:R-:W-:-:S00]  /*0480*/  NOP ;  /* 0x0000000000007918 */ /* 0x000fc00000000000 */
[----:B------:R-:W-:-:S00]  /*0490*/  NOP ;  /* 0x0000000000007918 */ /* 0x000fc00000000000 */
[----:B------:R-:W-:-:S00]  /*04a0*/  NOP ;  /* 0x0000000000007918 */ /* 0x000fc00000000000 */
[----:B------:R-:W-:-:S00]  /*04b0*/  NOP ;  /* 0x0000000000007918 */ /* 0x000fc00000000000 */
[----:B------:R-:W-:-:S00]  /*04c0*/  NOP ;  /* 0x0000000000007918 */ /* 0x000fc00000000000 */
[----:B------:R-:W-:-:S00]  /*04d0*/  NOP ;  /* 0x0000000000007918 */ /* 0x000fc00000000000 */
[----:B------:R-:W-:-:S00]  /*04e0*/  NOP ;  /* 0x0000000000007918 */ /* 0x000fc00000000000 */
[----:B------:R-:W-:-:S00]  /*04f0*/  NOP ;  /* 0x0000000000007918 */ /* 0x000fc00000000000 */
.L_x_1:


//--------------------- .nv.global.init           --------------------------
	.section	.nv.global.init,"aw",@progbits
.nv.global.init:
	.type		_$_str,@object
	.size		_$_str,(_$_str_$_2 - _$_str)
_$_str:
        /*0000*/ 	.byte	0x5f, 0x5f, 0x43, 0x55, 0x44, 0x41, 0x5f, 0x46, 0x54, 0x5a, 0x00
	.type		_$_str_$_2,@object
	.size		_$_str_$_2,(.L_1 - _$_str_$_2)
_$_str_$_2:
        /*000b*/ 	.byte	0x5f, 0x5f, 0x43, 0x55, 0x44, 0x41, 0x5f, 0x50, 0x52, 0x45, 0x43, 0x5f, 0x53, 0x51, 0x52, 0x54
        /*001b*/ 	.byte	0x00
.L_1:


//--------------------- .nv.constant0.triton_poi_fused__native_batch_norm_legit_no_training_avg_pool2d_relu_24 --------------------------
	.section	.nv.constant0.triton_poi_fused__native_batch_norm_legit_no_training_avg_pool2d_relu_24,"a",@progbits
	.sectionflags	@""
	.align	4
.nv.constant0.triton_poi_fused__native_batch_norm_legit_no_training_avg_pool2d_relu_24:
	.zero		588
